//
// Generated by NVIDIA NVVM Compiler
//
// Compiler Build ID: CL-36424714
// Cuda compilation tools, release 13.0, V13.0.88
// Based on NVVM 20.0.0
//

.version 9.0
.target sm_100
.address_size 64

	// .globl	_Z13processVertexPiS_S_S_S_S_

.visible .entry _Z13processVertexPiS_S_S_S_S_(
	.param .u64 .ptr .align 1 _Z13processVertexPiS_S_S_S_S__param_0,
	.param .u64 .ptr .align 1 _Z13processVertexPiS_S_S_S_S__param_1,
	.param .u64 .ptr .align 1 _Z13processVertexPiS_S_S_S_S__param_2,
	.param .u64 .ptr .align 1 _Z13processVertexPiS_S_S_S_S__param_3,
	.param .u64 .ptr .align 1 _Z13processVertexPiS_S_S_S_S__param_4,
	.param .u64 .ptr .align 1 _Z13processVertexPiS_S_S_S_S__param_5
)
{
	.reg .pred 	%p<4>;
	.reg .b32 	%r<12>;
	.reg .b64 	%rd<19>;

	ld.param.u64 	%rd5, [_Z13processVertexPiS_S_S_S_S__param_1];
	ld.param.u64 	%rd6, [_Z13processVertexPiS_S_S_S_S__param_2];
	ld.param.u64 	%rd7, [_Z13processVertexPiS_S_S_S_S__param_3];
	ld.param.u64 	%rd9, [_Z13processVertexPiS_S_S_S_S__param_4];
	ld.param.u64 	%rd8, [_Z13processVertexPiS_S_S_S_S__param_5];
	cvta.to.global.u64 	%rd1, %rd9;
	mov.u32 	%r5, %ctaid.x;
	shl.b32 	%r6, %r5, 10;
	mov.u32 	%r7, %tid.x;
	or.b32  	%r1, %r6, %r7;
	setp.gt.s32 	%p1, %r1, 102399;
	@%p1 bra 	$L__BB0_4;
	cvta.to.global.u64 	%rd10, %rd5;
	cvta.to.global.u64 	%rd11, %rd6;
	cvta.to.global.u64 	%rd12, %rd7;
	mul.wide.s32 	%rd13, %r1, 4;
	add.s64 	%rd2, %rd10, %rd13;
	add.s64 	%rd14, %rd11, %rd13;
	ld.global.u32 	%r2, [%rd14];
	add.s64 	%rd3, %rd12, %rd13;
	ld.global.u32 	%r8, [%rd1];
	setp.gt.s32 	%p2, %r8, %r2;
	@%p2 bra 	$L__BB0_4;
	ld.global.u32 	%r9, [%rd3];
	ld.global.u32 	%r3, [%rd2];
	add.s32 	%r4, %r9, %r2;
	mul.wide.s32 	%rd15, %r3, 4;
	add.s64 	%rd4, %rd1, %rd15;
	ld.global.u32 	%r10, [%rd4];
	setp.ge.s32 	%p3, %r4, %r10;
	@%p3 bra 	$L__BB0_4;
	st.global.u32 	[%rd4], %r4;
	cvta.to.global.u64 	%rd16, %rd8;
	add.s64 	%rd18, %rd16, %rd15;
	mov.b32 	%r11, 1;
	st.global.u32 	[%rd18], %r11;
$L__BB0_4:
	ret;

}
	// .globl	_Z15processVerticesiiiPiS_S_S_S_PbS_
.visible .entry _Z15processVerticesiiiPiS_S_S_S_PbS_(
	.param .u32 _Z15processVerticesiiiPiS_S_S_S_PbS__param_0,
	.param .u32 _Z15processVerticesiiiPiS_S_S_S_PbS__param_1,
	.param .u32 _Z15processVerticesiiiPiS_S_S_S_PbS__param_2,
	.param .u64 .ptr .align 1 _Z15processVerticesiiiPiS_S_S_S_PbS__param_3,
	.param .u64 .ptr .align 1 _Z15processVerticesiiiPiS_S_S_S_PbS__param_4,
	.param .u64 .ptr .align 1 _Z15processVerticesiiiPiS_S_S_S_PbS__param_5,
	.param .u64 .ptr .align 1 _Z15processVerticesiiiPiS_S_S_S_PbS__param_6,
	.param .u64 .ptr .align 1 _Z15processVerticesiiiPiS_S_S_S_PbS__param_7,
	.param .u64 .ptr .align 1 _Z15processVerticesiiiPiS_S_S_S_PbS__param_8,
	.param .u64 .ptr .align 1 _Z15processVerticesiiiPiS_S_S_S_PbS__param_9
)
{
	.reg .pred 	%p<17>;
	.reg .b16 	%rs<6>;
	.reg .b32 	%r<87>;
	.reg .b64 	%rd<57>;

	ld.param.u32 	%r43, [_Z15processVerticesiiiPiS_S_S_S_PbS__param_1];
	ld.param.u64 	%rd18, [_Z15processVerticesiiiPiS_S_S_S_PbS__param_3];
	ld.param.u64 	%rd19, [_Z15processVerticesiiiPiS_S_S_S_PbS__param_4];
	ld.param.u64 	%rd20, [_Z15processVerticesiiiPiS_S_S_S_PbS__param_5];
	ld.param.u64 	%rd21, [_Z15processVerticesiiiPiS_S_S_S_PbS__param_6];
	ld.param.u64 	%rd22, [_Z15processVerticesiiiPiS_S_S_S_PbS__param_7];
	ld.param.u64 	%rd23, [_Z15processVerticesiiiPiS_S_S_S_PbS__param_8];
	cvta.to.global.u64 	%rd1, %rd23;
	cvta.to.global.u64 	%rd2, %rd22;
	cvta.to.global.u64 	%rd3, %rd21;
	cvta.to.global.u64 	%rd4, %rd20;
	cvta.to.global.u64 	%rd5, %rd19;
	mov.u32 	%r44, %ctaid.x;
	shl.b32 	%r45, %r44, 10;
	mov.u32 	%r46, %tid.x;
	or.b32  	%r1, %r45, %r46;
	setp.ge.s32 	%p1, %r1, %r43;
	@%p1 bra 	$L__BB1_24;
	cvta.to.global.u64 	%rd24, %rd18;
	mul.wide.s32 	%rd25, %r1, 4;
	add.s64 	%rd6, %rd24, %rd25;
	ld.global.u32 	%r2, [%rd6+4];
	ld.global.u32 	%r3, [%rd6];
	sub.s32 	%r4, %r2, %r3;
	setp.lt.s32 	%p2, %r4, 1;
	@%p2 bra 	$L__BB1_24;
	add.s64 	%rd7, %rd2, %rd25;
	and.b32  	%r5, %r4, 3;
	sub.s32 	%r48, %r3, %r2;
	setp.gt.u32 	%p3, %r48, -4;
	mov.b32 	%r84, 1;
	@%p3 bra 	$L__BB1_18;
	and.b32  	%r50, %r4, 2147483644;
	neg.s32 	%r77, %r50;
	mov.b32 	%r76, 3;
$L__BB1_4:
	ld.global.u32 	%r81, [%rd6];
	add.s32 	%r51, %r76, %r81;
	add.s32 	%r52, %r51, -3;
	cvt.s64.s32 	%rd8, %r52;
	mul.wide.s32 	%rd27, %r52, 4;
	add.s64 	%rd28, %rd4, %rd27;
	ld.global.u32 	%r10, [%rd28];
	ld.global.u32 	%r80, [%rd7];
	setp.gt.s32 	%p4, %r80, %r10;
	@%p4 bra 	$L__BB1_7;
	shl.b64 	%rd29, %rd8, 2;
	add.s64 	%rd30, %rd3, %rd29;
	ld.global.u32 	%r53, [%rd30];
	add.s64 	%rd31, %rd5, %rd29;
	ld.global.u32 	%r54, [%rd31];
	add.s32 	%r12, %r53, %r10;
	mul.wide.s32 	%rd32, %r54, 4;
	add.s64 	%rd9, %rd2, %rd32;
	ld.global.u32 	%r55, [%rd9];
	setp.ge.s32 	%p5, %r12, %r55;
	@%p5 bra 	$L__BB1_7;
	st.global.u32 	[%rd9], %r12;
	mov.b16 	%rs1, 1;
	st.global.u8 	[%rd1], %rs1;
	ld.global.u32 	%r81, [%rd6];
	ld.global.u32 	%r80, [%rd7];
$L__BB1_7:
	add.s32 	%r56, %r81, %r76;
	add.s32 	%r57, %r56, -2;
	cvt.s64.s32 	%rd10, %r57;
	mul.wide.s32 	%rd33, %r57, 4;
	add.s64 	%rd34, %rd4, %rd33;
	ld.global.u32 	%r17, [%rd34];
	setp.gt.s32 	%p6, %r80, %r17;
	@%p6 bra 	$L__BB1_10;
	shl.b64 	%rd35, %rd10, 2;
	add.s64 	%rd36, %rd3, %rd35;
	ld.global.u32 	%r58, [%rd36];
	add.s64 	%rd37, %rd5, %rd35;
	ld.global.u32 	%r59, [%rd37];
	add.s32 	%r18, %r58, %r17;
	mul.wide.s32 	%rd38, %r59, 4;
	add.s64 	%rd11, %rd2, %rd38;
	ld.global.u32 	%r60, [%rd11];
	setp.ge.s32 	%p7, %r18, %r60;
	@%p7 bra 	$L__BB1_10;
	st.global.u32 	[%rd11], %r18;
	mov.b16 	%rs2, 1;
	st.global.u8 	[%rd1], %rs2;
	ld.global.u32 	%r81, [%rd6];
	ld.global.u32 	%r80, [%rd7];
$L__BB1_10:
	add.s32 	%r61, %r81, %r76;
	add.s32 	%r62, %r61, -1;
	cvt.s64.s32 	%rd12, %r62;
	mul.wide.s32 	%rd39, %r62, 4;
	add.s64 	%rd40, %rd4, %rd39;
	ld.global.u32 	%r23, [%rd40];
	setp.gt.s32 	%p8, %r80, %r23;
	@%p8 bra 	$L__BB1_13;
	shl.b64 	%rd41, %rd12, 2;
	add.s64 	%rd42, %rd3, %rd41;
	ld.global.u32 	%r63, [%rd42];
	add.s64 	%rd43, %rd5, %rd41;
	ld.global.u32 	%r64, [%rd43];
	add.s32 	%r24, %r63, %r23;
	mul.wide.s32 	%rd44, %r64, 4;
	add.s64 	%rd13, %rd2, %rd44;
	ld.global.u32 	%r65, [%rd13];
	setp.ge.s32 	%p9, %r24, %r65;
	@%p9 bra 	$L__BB1_13;
	st.global.u32 	[%rd13], %r24;
	mov.b16 	%rs3, 1;
	st.global.u8 	[%rd1], %rs3;
	ld.global.u32 	%r81, [%rd6];
	ld.global.u32 	%r80, [%rd7];
$L__BB1_13:
	add.s32 	%r66, %r81, %r76;
	cvt.s64.s32 	%rd14, %r66;
	mul.wide.s32 	%rd45, %r66, 4;
	add.s64 	%rd46, %rd4, %rd45;
	ld.global.u32 	%r29, [%rd46];
	setp.gt.s32 	%p10, %r80, %r29;
	@%p10 bra 	$L__BB1_16;
	shl.b64 	%rd47, %rd14, 2;
	add.s64 	%rd48, %rd3, %rd47;
	ld.global.u32 	%r67, [%rd48];
	add.s64 	%rd49, %rd5, %rd47;
	ld.global.u32 	%r68, [%rd49];
	add.s32 	%r30, %r67, %r29;
	mul.wide.s32 	%rd50, %r68, 4;
	add.s64 	%rd15, %rd2, %rd50;
	ld.global.u32 	%r69, [%rd15];
	setp.ge.s32 	%p11, %r30, %r69;
	@%p11 bra 	$L__BB1_16;
	st.global.u32 	[%rd15], %r30;
	mov.b16 	%rs4, 1;
	st.global.u8 	[%rd1], %rs4;
$L__BB1_16:
	add.s32 	%r77, %r77, 4;
	add.s32 	%r76, %r76, 4;
	setp.ne.s32 	%p12, %r77, 0;
	@%p12 bra 	$L__BB1_4;
	add.s32 	%r84, %r76, -2;
$L__BB1_18:
	setp.eq.s32 	%p13, %r5, 0;
	@%p13 bra 	$L__BB1_24;
	add.s32 	%r86, %r84, -1;
	neg.s32 	%r85, %r5;
$L__BB1_20:
	.pragma "nounroll";
	ld.global.u32 	%r70, [%rd6];
	add.s32 	%r71, %r86, %r70;
	cvt.s64.s32 	%rd16, %r71;
	mul.wide.s32 	%rd51, %r71, 4;
	add.s64 	%rd52, %rd4, %rd51;
	ld.global.u32 	%r39, [%rd52];
	ld.global.u32 	%r72, [%rd7];
	setp.gt.s32 	%p14, %r72, %r39;
	@%p14 bra 	$L__BB1_23;
	shl.b64 	%rd53, %rd16, 2;
	add.s64 	%rd54, %rd3, %rd53;
	ld.global.u32 	%r73, [%rd54];
	add.s64 	%rd55, %rd5, %rd53;
	ld.global.u32 	%r74, [%rd55];
	add.s32 	%r40, %r73, %r39;
	mul.wide.s32 	%rd56, %r74, 4;
	add.s64 	%rd17, %rd2, %rd56;
	ld.global.u32 	%r75, [%rd17];
	setp.ge.s32 	%p15, %r40, %r75;
	@%p15 bra 	$L__BB1_23;
	st.global.u32 	[%rd17], %r40;
	mov.b16 	%rs5, 1;
	st.global.u8 	[%rd1], %rs5;
$L__BB1_23:
	add.s32 	%r86, %r86, 1;
	add.s32 	%r85, %r85, 1;
	setp.ne.s32 	%p16, %r85, 0;
	@%p16 bra 	$L__BB1_20;
$L__BB1_24:
	ret;

}


// ===== COMPILED SASS (sm_100) =====

	.target	sm_100

	.elftype	@"ET_EXEC"


//--------------------- .note.nv.tkinfo           --------------------------
	.section	.note.nv.tkinfo,"",@"SHT_NOTE"
	.sectionflags	@"SHF_NOTE_NV_TKINFO"
	.tkinfo
        /*0018*/ 	.word	0x00000002
        /*0030*/ 	.string	""
        /*0030*/ 	.string	"ptxas"
        /*0030*/ 	.string	"Cuda compilation tools, release 13.0, V13.0.88"
        /*0030*/ 	.string	"Build cuda_13.0.r13.0/compiler.36424714_0"
        /*0030*/ 	.string	"-arch sm_100 -m 64 "



//--------------------- .note.nv.cuinfo           --------------------------
	.section	.note.nv.cuinfo,"",@"SHT_NOTE"
	.sectionflags	@"SHF_NOTE_NV_CUINFO"
        /*0018*/ 	.short	0x0002
        /*001a*/ 	.short	0x0064
        /*001c*/ 	.short	0x0082
	.zero		2


//--------------------- .nv.info                  --------------------------
	.section	.nv.info,"",@"SHT_CUDA_INFO"
	.align	4


	//----- nvinfo : EIATTR_REGCOUNT
	.align		4
        /*0000*/ 	.byte	0x04, 0x2f
        /*0002*/ 	.short	(.L_1 - .L_0)
	.align		4
.L_0:
        /*0004*/ 	.word	index@(_Z13processVertexPiS_S_S_S_S_)
        /*0008*/ 	.word	0x0000000e


	//----- nvinfo : EIATTR_FRAME_SIZE
	.align		4
.L_1:
        /*000c*/ 	.byte	0x04, 0x11
        /*000e*/ 	.short	(.L_3 - .L_2)
	.align		4
.L_2:
        /*0010*/ 	.word	index@(_Z13processVertexPiS_S_S_S_S_)
        /*0014*/ 	.word	0x00000000


	//----- nvinfo : EIATTR_REGCOUNT
	.align		4
.L_3:
        /*0018*/ 	.byte	0x04, 0x2f
        /*001a*/ 	.short	(.L_5 - .L_4)
	.align		4
.L_4:
        /*001c*/ 	.word	index@(_Z15processVerticesiiiPiS_S_S_S_PbS_)
        /*0020*/ 	.word	0x0000001a


	//----- nvinfo : EIATTR_FRAME_SIZE
	.align		4
.L_5:
        /*0024*/ 	.byte	0x04, 0x11
        /*0026*/ 	.short	(.L_7 - .L_6)
	.align		4
.L_6:
        /*0028*/ 	.word	index@(_Z15processVerticesiiiPiS_S_S_S_PbS_)
        /*002c*/ 	.word	0x00000000


	//----- nvinfo : EIATTR_MIN_STACK_SIZE
	.align		4
.L_7:
        /*0030*/ 	.byte	0x04, 0x12
        /*0032*/ 	.short	(.L_9 - .L_8)
	.align		4
.L_8:
        /*0034*/ 	.word	index@(_Z15processVerticesiiiPiS_S_S_S_PbS_)
        /*0038*/ 	.word	0x00000000


	//----- nvinfo : EIATTR_MIN_STACK_SIZE
	.align		4
.L_9:
        /*003c*/ 	.byte	0x04, 0x12
        /*003e*/ 	.short	(.L_11 - .L_10)
	.align		4
.L_10:
        /*0040*/ 	.word	index@(_Z13processVertexPiS_S_S_S_S_)
        /*0044*/ 	.word	0x00000000
.L_11:


//--------------------- .nv.compat                --------------------------
	.section	.nv.compat,"",@"SHT_CUDA_COMPAT_INFO"
	.align	4
        /*0000*/ 	.byte	0x02, 0x09, 0x00, 0x00, 0x02, 0x02, 0x01, 0x00, 0x02, 0x05, 0x05, 0x00, 0x03, 0x07, 0x01, 0x01
        /*0010*/ 	.byte	0x02, 0x03, 0x00, 0x00, 0x02, 0x06, 0x01, 0x00, 0x04, 0x0b, 0x08, 0x00, 0x09, 0x00, 0x00, 0x00
        /*0020*/ 	.byte	0x00, 0x00, 0x00, 0x00


//--------------------- .nv.info._Z15processVerticesiiiPiS_S_S_S_PbS_ --------------------------
	.section	.nv.info._Z15processVerticesiiiPiS_S_S_S_PbS_,"",@"SHT_CUDA_INFO"
	.sectionflags	@""
	.align	4


	//----- nvinfo : EIATTR_CUDA_API_VERSION
	.align		4
        /*0000*/ 	.byte	0x04, 0x37
        /*0002*/ 	.short	(.L_13 - .L_12)
.L_12:
        /*0004*/ 	.word	0x00000082


	//----- nvinfo : EIATTR_KPARAM_INFO
	.align		4
.L_13:
        /*0008*/ 	.byte	0x04, 0x17
        /*000a*/ 	.short	(.L_15 - .L_14)
.L_14:
        /*000c*/ 	.word	0x00000000
        /*0010*/ 	.short	0x0009
        /*0012*/ 	.short	0x0040
        /*0014*/ 	.byte	0x00, 0xf5, 0x21, 0x00


	//----- nvinfo : EIATTR_KPARAM_INFO
	.align		4
.L_15:
        /*0018*/ 	.byte	0x04, 0x17
        /*001a*/ 	.short	(.L_17 - .L_16)
.L_16:
        /*001c*/ 	.word	0x00000000
        /*0020*/ 	.short	0x0008
        /*0022*/ 	.short	0x0038
        /*0024*/ 	.byte	0x00, 0xf5, 0x21, 0x00


	//----- nvinfo : EIATTR_KPARAM_INFO
	.align		4
.L_17:
        /*0028*/ 	.byte	0x04, 0x17
        /*002a*/ 	.short	(.L_19 - .L_18)
.L_18:
        /*002c*/ 	.word	0x00000000
        /*0030*/ 	.short	0x0007
        /*0032*/ 	.short	0x0030
        /*0034*/ 	.byte	0x00, 0xf5, 0x21, 0x00


	//----- nvinfo : EIATTR_KPARAM_INFO
	.align		4
.L_19:
        /*0038*/ 	.byte	0x04, 0x17
        /*003a*/ 	.short	(.L_21 - .L_20)
.L_20:
        /*003c*/ 	.word	0x00000000
        /*0040*/ 	.short	0x0006
        /*0042*/ 	.short	0x0028
        /*0044*/ 	.byte	0x00, 0xf5, 0x21, 0x00


	//----- nvinfo : EIATTR_KPARAM_INFO
	.align		4
.L_21:
        /*0048*/ 	.byte	0x04, 0x17
        /*004a*/ 	.short	(.L_23 - .L_22)
.L_22:
        /*004c*/ 	.word	0x00000000
        /*0050*/ 	.short	0x0005
        /*0052*/ 	.short	0x0020
        /*0054*/ 	.byte	0x00, 0xf5, 0x21, 0x00


	//----- nvinfo : EIATTR_KPARAM_INFO
	.align		4
.L_23:
        /*0058*/ 	.byte	0x04, 0x17
        /*005a*/ 	.short	(.L_25 - .L_24)
.L_24:
        /*005c*/ 	.word	0x00000000
        /*0060*/ 	.short	0x0004
        /*0062*/ 	.short	0x0018
        /*0064*/ 	.byte	0x00, 0xf5, 0x21, 0x00


	//----- nvinfo : EIATTR_KPARAM_INFO
	.align		4
.L_25:
        /*0068*/ 	.byte	0x04, 0x17
        /*006a*/ 	.short	(.L_27 - .L_26)
.L_26:
        /*006c*/ 	.word	0x00000000
        /*0070*/ 	.short	0x0003
        /*0072*/ 	.short	0x0010
        /*0074*/ 	.byte	0x00, 0xf5, 0x21, 0x00


	//----- nvinfo : EIATTR_KPARAM_INFO
	.align		4
.L_27:
        /*0078*/ 	.byte	0x04, 0x17
        /*007a*/ 	.short	(.L_29 - .L_28)
.L_28:
        /*007c*/ 	.word	0x00000000
        /*0080*/ 	.short	0x0002
        /*0082*/ 	.short	0x0008
        /*0084*/ 	.byte	0x00, 0xf0, 0x11, 0x00


	//----- nvinfo : EIATTR_KPARAM_INFO
	.align		4
.L_29:
        /*0088*/ 	.byte	0x04, 0x17
        /*008a*/ 	.short	(.L_31 - .L_30)
.L_30:
        /*008c*/ 	.word	0x00000000
        /*0090*/ 	.short	0x0001
        /*0092*/ 	.short	0x0004
        /*0094*/ 	.byte	0x00, 0xf0, 0x11, 0x00


	//----- nvinfo : EIATTR_KPARAM_INFO
	.align		4
.L_31:
        /*0098*/ 	.byte	0x04, 0x17
        /*009a*/ 	.short	(.L_33 - .L_32)
.L_32:
        /*009c*/ 	.word	0x00000000
        /*00a0*/ 	.short	0x0000
        /*00a2*/ 	.short	0x0000
        /*00a4*/ 	.byte	0x00, 0xf0, 0x11, 0x00


	//----- nvinfo : EIATTR_SPARSE_MMA_MASK
	.align		4
.L_33:
        /*00a8*/ 	.byte	0x03, 0x50
        /*00aa*/ 	.short	0x0000


	//----- nvinfo : EIATTR_MAXREG_COUNT
	.align		4
        /*00ac*/ 	.byte	0x03, 0x1b
        /*00ae*/ 	.short	0x00ff


	//----- nvinfo : EIATTR_MERCURY_ISA_VERSION
	.align		4
        /*00b0*/ 	.byte	0x03, 0x5f
        /*00b2*/ 	.short	0x0101


	//----- nvinfo : EIATTR_VRC_CTA_INIT_COUNT
	.align		4
        /*00b4*/ 	.byte	0x02, 0x4a
	.zero		1
	.zero		1


	//----- nvinfo : EIATTR_EXIT_INSTR_OFFSETS
	.align		4
        /*00b8*/ 	.byte	0x04, 0x1c
        /*00ba*/ 	.short	(.L_35 - .L_34)


	//   ....[0]....
.L_34:
        /*00bc*/ 	.word	0x00000070


	//   ....[1]....
        /*00c0*/ 	.word	0x000000f0


	//   ....[2]....
        /*00c4*/ 	.word	0x00000940


	//   ....[3]....
        /*00c8*/ 	.word	0x00000b90


	//----- nvinfo : EIATTR_CRS_STACK_SIZE
	.align		4
.L_35:
        /*00cc*/ 	.byte	0x04, 0x1e
        /*00ce*/ 	.short	(.L_37 - .L_36)
.L_36:
        /*00d0*/ 	.word	0x00000000


	//----- nvinfo : EIATTR_CBANK_PARAM_SIZE
	.align		4
.L_37:
        /*00d4*/ 	.byte	0x03, 0x19
        /*00d6*/ 	.short	0x0048


	//----- nvinfo : EIATTR_PARAM_CBANK
	.align		4
        /*00d8*/ 	.byte	0x04, 0x0a
        /*00da*/ 	.short	(.L_39 - .L_38)
	.align		4
.L_38:
        /*00dc*/ 	.word	index@(.nv.constant0._Z15processVerticesiiiPiS_S_S_S_PbS_)
        /*00e0*/ 	.short	0x0380
        /*00e2*/ 	.short	0x0048


	//----- nvinfo : EIATTR_SW_WAR
	.align		4
.L_39:
        /*00e4*/ 	.byte	0x04, 0x36
        /*00e6*/ 	.short	(.L_41 - .L_40)
.L_40:
        /*00e8*/ 	.word	0x00000008
.L_41:


//--------------------- .nv.info._Z13processVertexPiS_S_S_S_S_ --------------------------
	.section	.nv.info._Z13processVertexPiS_S_S_S_S_,"",@"SHT_CUDA_INFO"
	.sectionflags	@""
	.align	4


	//----- nvinfo : EIATTR_CUDA_API_VERSION
	.align		4
        /*0000*/ 	.byte	0x04, 0x37
        /*0002*/ 	.short	(.L_43 - .L_42)
.L_42:
        /*0004*/ 	.word	0x00000082


	//----- nvinfo : EIATTR_KPARAM_INFO
	.align		4
.L_43:
        /*0008*/ 	.byte	0x04, 0x17
        /*000a*/ 	.short	(.L_45 - .L_44)
.L_44:
        /*000c*/ 	.word	0x00000000
        /*0010*/ 	.short	0x0005
        /*0012*/ 	.short	0x0028
        /*0014*/ 	.byte	0x00, 0xf5, 0x21, 0x00


	//----- nvinfo : EIATTR_KPARAM_INFO
	.align		4
.L_45:
        /*0018*/ 	.byte	0x04, 0x17
        /*001a*/ 	.short	(.L_47 - .L_46)
.L_46:
        /*001c*/ 	.word	0x00000000
        /*0020*/ 	.short	0x0004
        /*0022*/ 	.short	0x0020
        /*0024*/ 	.byte	0x00, 0xf5, 0x21, 0x00


	//----- nvinfo : EIATTR_KPARAM_INFO
	.align		4
.L_47:
        /*0028*/ 	.byte	0x04, 0x17
        /*002a*/ 	.short	(.L_49 - .L_48)
.L_48:
        /*002c*/ 	.word	0x00000000
        /*0030*/ 	.short	0x0003
        /*0032*/ 	.short	0x0018
        /*0034*/ 	.byte	0x00, 0xf5, 0x21, 0x00


	//----- nvinfo : EIATTR_KPARAM_INFO
	.align		4
.L_49:
        /*0038*/ 	.byte	0x04, 0x17
        /*003a*/ 	.short	(.L_51 - .L_50)
.L_50:
        /*003c*/ 	.word	0x00000000
        /*0040*/ 	.short	0x0002
        /*0042*/ 	.short	0x0010
        /*0044*/ 	.byte	0x00, 0xf5, 0x21, 0x00


	//----- nvinfo : EIATTR_KPARAM_INFO
	.align		4
.L_51:
        /*0048*/ 	.byte	0x04, 0x17
        /*004a*/ 	.short	(.L_53 - .L_52)
.L_52:
        /*004c*/ 	.word	0x00000000
        /*0050*/ 	.short	0x0001
        /*0052*/ 	.short	0x0008
        /*0054*/ 	.byte	0x00, 0xf5, 0x21, 0x00


	//----- nvinfo : EIATTR_KPARAM_INFO
	.align		4
.L_53:
        /*0058*/ 	.byte	0x04, 0x17
        /*005a*/ 	.short	(.L_55 - .L_54)
.L_54:
        /*005c*/ 	.word	0x00000000
        /*0060*/ 	.short	0x0000
        /*0062*/ 	.short	0x0000
        /*0064*/ 	.byte	0x00, 0xf5, 0x21, 0x00


	//----- nvinfo : EIATTR_SPARSE_MMA_MASK
	.align		4
.L_55:
        /*0068*/ 	.byte	0x03, 0x50
        /*006a*/ 	.short	0x0000


	//----- nvinfo : EIATTR_MAXREG_COUNT
	.align		4
        /*006c*/ 	.byte	0x03, 0x1b
        /*006e*/ 	.short	0x00ff


	//----- nvinfo : EIATTR_MERCURY_ISA_VERSION
	.align		4
        /*0070*/ 	.byte	0x03, 0x5f
        /*0072*/ 	.short	0x0101


	//----- nvinfo : EIATTR_VRC_CTA_INIT_COUNT
	.align		4
        /*0074*/ 	.byte	0x02, 0x4a
	.zero		1
	.zero		1


	//----- nvinfo : EIATTR_EXIT_INSTR_OFFSETS
	.align		4
        /*0078*/ 	.byte	0x04, 0x1c
        /*007a*/ 	.short	(.L_57 - .L_56)


	//   ....[0]....
.L_56:
        /*007c*/ 	.word	0x00000060


	//   ....[1]....
        /*0080*/ 	.word	0x00000100


	//   ....[2]....
        /*0084*/ 	.word	0x000001a0


	//   ....[3]....
        /*0088*/ 	.word	0x00000200


	//----- nvinfo : EIATTR_CBANK_PARAM_SIZE
	.align		4
.L_57:
        /*008c*/ 	.byte	0x03, 0x19
        /*008e*/ 	.short	0x0030


	//----- nvinfo : EIATTR_PARAM_CBANK
	.align		4
        /*0090*/ 	.byte	0x04, 0x0a
        /*0092*/ 	.short	(.L_59 - .L_58)
	.align		4
.L_58:
        /*0094*/ 	.word	index@(.nv.constant0._Z13processVertexPiS_S_S_S_S_)
        /*0098*/ 	.short	0x0380
        /*009a*/ 	.short	0x0030


	//----- nvinfo : EIATTR_SW_WAR
	.align		4
.L_59:
        /*009c*/ 	.byte	0x04, 0x36
        /*009e*/ 	.short	(.L_61 - .L_60)
.L_60:
        /*00a0*/ 	.word	0x00000008
.L_61:


//--------------------- .nv.callgraph             --------------------------
	.section	.nv.callgraph,"",@"SHT_CUDA_CALLGRAPH"
	.align	4
	.sectionentsize	8
	.align		4
        /*0000*/ 	.word	0x00000000
	.align		4
        /*0004*/ 	.word	0xffffffff
	.align		4
        /*0008*/ 	.word	0x00000000
	.align		4
        /*000c*/ 	.word	0xfffffffe
	.align		4
        /*0010*/ 	.word	0x00000000
	.align		4
        /*0014*/ 	.word	0xfffffffd
	.align		4
        /*0018*/ 	.word	0x00000000
	.align		4
        /*001c*/ 	.word	0xfffffffc


//--------------------- .text._Z15processVerticesiiiPiS_S_S_S_PbS_ --------------------------
	.section	.text._Z15processVerticesiiiPiS_S_S_S_PbS_,"ax",@progbits
	.align	128
        .global         _Z15processVerticesiiiPiS_S_S_S_PbS_
        .type           _Z15processVerticesiiiPiS_S_S_S_PbS_,@function
        .size           _Z15processVerticesiiiPiS_S_S_S_PbS_,(.L_x_17 - _Z15processVerticesiiiPiS_S_S_S_PbS_)
        .other          _Z15processVerticesiiiPiS_S_S_S_PbS_,@"STO_CUDA_ENTRY STV_DEFAULT"
_Z15processVerticesiiiPiS_S_S_S_PbS_:
.text._Z15processVerticesiiiPiS_S_S_S_PbS_:
[----:B------:R-:W-:Y:S01]  /*0000*/  LDC R1, c[0x0][0x37c] ;  /* 0x0000df00ff017b82 */ /* 0x000fe20000000800 */
[----:B------:R-:W0:Y:S07]  /*0010*/  S2R R7, SR_TID.X ;  /* 0x0000000000077919 */ /* 0x000e2e0000002100 */
[----:B------:R-:W1:Y:S01]  /*0020*/  S2UR UR4, SR_CTAID.X ;  /* 0x00000000000479c3 */ /* 0x000e620000002500 */
[----:B------:R-:W2:Y:S01]  /*0030*/  LDCU UR5, c[0x0][0x384] ;  /* 0x00007080ff0577ac */ /* 0x000ea20008000800 */
[----:B-1----:R-:W-:-:S06]  /*0040*/  USHF.L.U32 UR4, UR4, 0xa, URZ ;  /* 0x0000000a04047899 */ /* 0x002fcc00080006ff */
[----:B0-----:R-:W-:-:S04]  /*0050*/  LOP3.LUT R7, R7, UR4, RZ, 0xfc, !PT ;  /* 0x0000000407077c12 */ /* 0x001fc8000f8efcff */
[----:B--2---:R-:W-:-:S13]  /*0060*/  ISETP.GE.AND P0, PT, R7, UR5, PT ;  /* 0x0000000507007c0c */ /* 0x004fda000bf06270 */
[----:B------:R-:W-:Y:S05]  /*0070*/  @P0 EXIT ;  /* 0x000000000000094d */ /* 0x000fea0003800000 */
[----:B------:R-:W0:Y:S01]  /*0080*/  LDC.64 R4, c[0x0][0x390] ;  /* 0x0000e400ff047b82 */ /* 0x000e220000000a00 */
[----:B------:R-:W1:Y:S01]  /*0090*/  LDCU.64 UR4, c[0x0][0x358] ;  /* 0x00006b00ff0477ac */ /* 0x000e620008000a00 */
[----:B0-----:R-:W-:-:S05]  /*00a0*/  IMAD.WIDE R4, R7, 0x4, R4 ;  /* 0x0000000407047825 */ /* 0x001fca00078e0204 */
[----:B-1----:R-:W2:Y:S04]  /*00b0*/  LDG.E R0, desc[UR4][R4.64+0x4] ;  /* 0x0000040404007981 */ /* 0x002ea8000c1e1900 */
[----:B------:R-:W2:Y:S02]  /*00c0*/  LDG.E R9, desc[UR4][R4.64] ;  /* 0x0000000404097981 */ /* 0x000ea4000c1e1900 */
[----:B--2---:R-:W-:-:S05]  /*00d0*/  IMAD.IADD R10, R0, 0x1, -R9 ;  /* 0x00000001000a7824 */ /* 0x004fca00078e0a09 */
[----:B------:R-:W-:-:S13]  /*00e0*/  ISETP.GE.AND P0, PT, R10, 0x1, PT ;  /* 0x000000010a00780c */ /* 0x000fda0003f06270 */
[----:B------:R-:W-:Y:S05]  /*00f0*/  @!P0 EXIT ;  /* 0x000000000000894d */ /* 0x000fea0003800000 */
[----:B------:R-:W0:Y:S01]  /*0100*/  LDC.64 R2, c[0x0][0x3b0] ;  /* 0x0000ec00ff027b82 */ /* 0x000e220000000a00 */
[----:B------:R-:W-:Y:S01]  /*0110*/  IMAD.IADD R0, R9, 0x1, -R0 ;  /* 0x0000000109007824 */ /* 0x000fe200078e0a00 */
[----:B------:R-:W1:Y:S01]  /*0120*/  LDCU.64 UR6, c[0x0][0x3a8] ;  /* 0x00007500ff0677ac */ /* 0x000e620008000a00 */
[----:B------:R-:W-:Y:S01]  /*0130*/  BSSY.RECONVERGENT B1, `(.L_x_0) ;  /* 0x000007f000017945 */ /* 0x000fe20003800200 */
[----:B------:R-:W-:Y:S02]  /*0140*/  IMAD.MOV.U32 R11, RZ, RZ, 0x1 ;  /* 0x00000001ff0b7424 */ /* 0x000fe400078e00ff */
[----:B------:R-:W-:Y:S01]  /*0150*/  ISETP.GT.U32.AND P0, PT, R0, -0x4, PT ;  /* 0xfffffffc0000780c */ /* 0x000fe20003f04070 */
[----:B------:R-:W2:Y:S01]  /*0160*/  LDCU.64 UR8, c[0x0][0x398] ;  /* 0x00007300ff0877ac */ /* 0x000ea20008000a00 */
[----:B------:R-:W-:Y:S01]  /*0170*/  LOP3.LUT R0, R10, 0x3, RZ, 0xc0, !PT ;  /* 0x000000030a007812 */ /* 0x000fe200078ec0ff */
[----:B0-----:R-:W-:-:S10]  /*0180*/  IMAD.WIDE R2, R7, 0x4, R2 ;  /* 0x0000000407027825 */ /* 0x001fd400078e0202 */
[----:B-12---:R-:W-:Y:S05]  /*0190*/  @P0 BRA `(.L_x_1) ;  /* 0x0000000400e00947 */ /* 0x006fea0003800000 */
[----:B------:R-:W0:Y:S01]  /*01a0*/  LDC.64 R6, c[0x0][0x3b0] ;  /* 0x0000ec00ff067b82 */ /* 0x000e220000000a00 */
[----:B------:R-:W-:Y:S01]  /*01b0*/  LOP3.LUT R11, R10, 0x7ffffffc, RZ, 0xc0, !PT ;  /* 0x7ffffffc0a0b7812 */ /* 0x000fe200078ec0ff */
[----:B------:R-:W-:Y:S01]  /*01c0*/  BSSY.RECONVERGENT B0, `(.L_x_2) ;  /* 0x0000074000007945 */ /* 0x000fe20003800200 */
[----:B------:R-:W-:-:S03]  /*01d0*/  IMAD.MOV.U32 R10, RZ, RZ, 0x3 ;  /* 0x00000003ff0a7424 */ /* 0x000fc600078e00ff */
[----:B------:R-:W-:Y:S02]  /*01e0*/  IMAD.MOV R11, RZ, RZ, -R11 ;  /* 0x000000ffff0b7224 */ /* 0x000fe400078e0a0b */
[----:B------:R-:W1:Y:S05]  /*01f0*/  LDC.64 R8, c[0x0][0x3a0] ;  /* 0x0000e800ff087b82 */ /* 0x000e6a0000000a00 */
.L_x_11:
[----:B-1----:R-:W2:Y:S04]  /*0200*/  LDG.E R13, desc[UR4][R4.64] ;  /* 0x00000004040d7981 */ /* 0x002ea8000c1e1900 */
[----:B------:R-:W3:Y:S01]  /*0210*/  LDG.E R12, desc[UR4][R2.64] ;  /* 0x00000004020c7981 */ /* 0x000ee2000c1e1900 */
[----:B--2---:R-:W-:-:S05]  /*0220*/  IADD3 R17, PT, PT, R10, -0x3, R13 ;  /* 0xfffffffd0a117810 */ /* 0x004fca0007ffe00d */
[----:B-1----:R-:W-:-:S05]  /*0230*/  IMAD.WIDE R14, R17, 0x4, R8 ;  /* 0x00000004110e7825 */ /* 0x002fca00078e0208 */
[----:B------:R-:W3:Y:S01]  /*0240*/  LDG.E R23, desc[UR4][R14.64] ;  /* 0x000000040e177981 */ /* 0x000ee2000c1e1900 */
[----:B------:R-:W-:Y:S01]  /*0250*/  BSSY.RECONVERGENT B2, `(.L_x_3) ;  /* 0x0000017000027945 */ /* 0x000fe20003800200 */
[----:B---3--:R-:W-:-:S13]  /*0260*/  ISETP.GT.AND P0, PT, R12, R23, PT ;  /* 0x000000170c00720c */ /* 0x008fda0003f04270 */
[----:B------:R-:W-:Y:S05]  /*0270*/  @P0 BRA `(.L_x_4) ;  /* 0x0000000000500947 */ /* 0x000fea0003800000 */
[----:B------:R-:W-:Y:S01]  /*0280*/  IMAD.SHL.U32 R18, R17, 0x4, RZ ;  /* 0x0000000411127824 */ /* 0x000fe200078e00ff */
[----:B------:R-:W-:-:S04]  /*0290*/  SHF.R.S32.HI R14, RZ, 0x1f, R17 ;  /* 0x0000001fff0e7819 */ /* 0x000fc80000011411 */
[----:B------:R-:W-:Y:S02]  /*02a0*/  SHF.L.U64.HI R14, R17, 0x2, R14 ;  /* 0x00000002110e7819 */ /* 0x000fe4000001020e */
[----:B------:R-:W-:-:S04]  /*02b0*/  IADD3 R20, P0, PT, R18, UR8, RZ ;  /* 0x0000000812147c10 */ /* 0x000fc8000ff1e0ff */
[----:B------:R-:W-:-:S05]  /*02c0*/  IADD3.X R21, PT, PT, R14, UR9, RZ, P0, !PT ;  /* 0x000000090e157c10 */ /* 0x000fca00087fe4ff */
[----:B------:R-:W0:Y:S01]  /*02d0*/  LDG.E R15, desc[UR4][R20.64] ;  /* 0x00000004140f7981 */ /* 0x000e22000c1e1900 */
[----:B------:R-:W-:-:S04]  /*02e0*/  IADD3 R18, P0, PT, R18, UR6, RZ ;  /* 0x0000000612127c10 */ /* 0x000fc8000ff1e0ff */
[----:B------:R-:W-:-:S05]  /*02f0*/  IADD3.X R19, PT, PT, R14, UR7, RZ, P0, !PT ;  /* 0x000000070e137c10 */ /* 0x000fca00087fe4ff */
[----:B------:R-:W2:Y:S01]  /*0300*/  LDG.E R18, desc[UR4][R18.64] ;  /* 0x0000000412127981 */ /* 0x000ea2000c1e1900 */
[----:B0-----:R-:W-:-:S05]  /*0310*/  IMAD.WIDE R14, R15, 0x4, R6 ;  /* 0x000000040f0e7825 */ /* 0x001fca00078e0206 */
[----:B------:R-:W3:Y:S01]  /*0320*/  LDG.E R16, desc[UR4][R14.64] ;  /* 0x000000040e107981 */ /* 0x000ee2000c1e1900 */
[----:B--2---:R-:W-:Y:S02]  /*0330*/  IMAD.IADD R23, R23, 0x1, R18 ;  /* 0x0000000117177824 */ /* 0x004fe400078e0212 */
[----:B------:R-:W-:-:S03]  /*0340*/  IMAD.MOV.U32 R22, RZ, RZ, 0x1 ;  /* 0x00000001ff167424 */ /* 0x000fc600078e00ff */
[----:B---3--:R-:W-:-:S13]  /*0350*/  ISETP.GE.AND P0, PT, R23, R16, PT ;  /* 0x000000101700720c */ /* 0x008fda0003f06270 */
[----:B------:R-:W0:Y:S01]  /*0360*/  @!P0 LDC.64 R16, c[0x0][0x3b8] ;  /* 0x0000ee00ff108b82 */ /* 0x000e220000000a00 */
[----:B------:R-:W-:Y:S01]  /*0370*/  @!P0 PRMT R19, R22, 0x7610, R19 ;  /* 0x0000761016138816 */ /* 0x000fe20000000013 */
[----:B------:R1:W-:Y:S04]  /*0380*/  @!P0 STG.E desc[UR4][R14.64], R23 ;  /* 0x000000170e008986 */ /* 0x0003e8000c101904 */
[----:B0-----:R1:W-:Y:S04]  /*0390*/  @!P0 STG.E.U8 desc[UR4][R16.64], R19 ;  /* 0x0000001310008986 */ /* 0x0013e8000c101104 */
[----:B------:R1:W5:Y:S04]  /*03a0*/  @!P0 LDG.E R13, desc[UR4][R4.64] ;  /* 0x00000004040d8981 */ /* 0x000368000c1e1900 */
[----:B------:R1:W5:Y:S02]  /*03b0*/  @!P0 LDG.E R12, desc[UR4][R2.64] ;  /* 0x00000004020c8981 */ /* 0x000364000c1e1900 */
.L_x_4:
[----:B------:R-:W-:Y:S05]  /*03c0*/  BSYNC.RECONVERGENT B2 ;  /* 0x0000000000027941 */ /* 0x000fea0003800200 */
.L_x_3:
[----:B-1---5:R-:W-:-:S05]  /*03d0*/  IADD3 R17, PT, PT, R13, -0x2, R10 ;  /* 0xfffffffe0d117810 */ /* 0x022fca0007ffe00a */
[----:B------:R-:W-:-:S05]  /*03e0*/  IMAD.WIDE R14, R17, 0x4, R8 ;  /* 0x00000004110e7825 */ /* 0x000fca00078e0208 */
[----:B------:R-:W2:Y:S01]  /*03f0*/  LDG.E R21, desc[UR4][R14.64] ;  /* 0x000000040e157981 */ /* 0x000ea2000c1e1900 */
[----:B------:R-:W-:Y:S01]  /*0400*/  BSSY.RECONVERGENT B2, `(.L_x_5) ;  /* 0x0000017000027945 */ /* 0x000fe20003800200 */
[----:B--2---:R-:W-:-:S13]  /*0410*/  ISETP.GT.AND P0, PT, R12, R21, PT ;  /* 0x000000150c00720c */ /* 0x004fda0003f04270 */
        /* <DEDUP_REMOVED lines=21> */
.L_x_6:
[----:B------:R-:W-:Y:S05]  /*0570*/  BSYNC.RECONVERGENT B2 ;  /* 0x0000000000027941 */ /* 0x000fea0003800200 */
.L_x_5:
        /* <DEDUP_REMOVED lines=26> */
.L_x_8:
[----:B------:R-:W-:Y:S05]  /*0720*/  BSYNC.RECONVERGENT B2 ;  /* 0x0000000000027941 */ /* 0x000fea0003800200 */
.L_x_7:
[----:B-----5:R-:W-:-:S04]  /*0730*/  IMAD.IADD R13, R13, 0x1, R10 ;  /* 0x000000010d0d7824 */ /* 0x020fc800078e020a */
[----:B-1----:R-:W-:-:S05]  /*0740*/  IMAD.WIDE R14, R13, 0x4, R8 ;  /* 0x000000040d0e7825 */ /* 0x002fca00078e0208 */
[----:B------:R-:W2:Y:S01]  /*0750*/  LDG.E R19, desc[UR4][R14.64] ;  /* 0x000000040e137981 */ /* 0x000ea2000c1e1900 */
[----:B------:R-:W-:Y:S01]  /*0760*/  VIADD R11, R11, 0x4 ;  /* 0x000000040b0b7836 */ /* 0x000fe20000000000 */
[----:B------:R-:W-:Y:S04]  /*0770*/  BSSY.RECONVERGENT B2, `(.L_x_9) ;  /* 0x0000016000027945 */ /* 0x000fe80003800200 */
[----:B------:R-:W-:Y:S02]  /*0780*/  ISETP.NE.AND P0, PT, R11, RZ, PT ;  /* 0x000000ff0b00720c */ /* 0x000fe40003f05270 */
        /* <DEDUP_REMOVED lines=19> */
[----:B0-----:R1:W-:Y:S02]  /*08c0*/  @!P1 STG.E.U8 desc[UR4][R18.64], R15 ;  /* 0x0000000f12009986 */ /* 0x0013e4000c101104 */
.L_x_10:
[----:B------:R-:W-:Y:S05]  /*08d0*/  BSYNC.RECONVERGENT B2 ;  /* 0x0000000000027941 */ /* 0x000fea0003800200 */
.L_x_9:
[----:B------:R-:W-:Y:S01]  /*08e0*/  VIADD R10, R10, 0x4 ;  /* 0x000000040a0a7836 */ /* 0x000fe20000000000 */
[----:B------:R-:W-:Y:S06]  /*08f0*/  @P0 BRA `(.L_x_11) ;  /* 0xfffffff800400947 */ /* 0x000fec000383ffff */
[----:B------:R-:W-:Y:S05]  /*0900*/  BSYNC.RECONVERGENT B0 ;  /* 0x0000000000007941 */ /* 0x000fea0003800200 */
.L_x_2:
[----:B------:R-:W-:-:S07]  /*0910*/  VIADD R11, R10, 0xfffffffe ;  /* 0xfffffffe0a0b7836 */ /* 0x000fce0000000000 */
.L_x_1:
[----:B------:R-:W-:Y:S05]  /*0920*/  BSYNC.RECONVERGENT B1 ;  /* 0x0000000000017941 */ /* 0x000fea0003800200 */
.L_x_0:
[----:B------:R-:W-:-:S13]  /*0930*/  ISETP.NE.AND P0, PT, R0, RZ, PT ;  /* 0x000000ff0000720c */ /* 0x000fda0003f05270 */
[----:B------:R-:W-:Y:S05]  /*0940*/  @!P0 EXIT ;  /* 0x000000000000894d */ /* 0x000fea0003800000 */
[----:B0-----:R-:W0:Y:S01]  /*0950*/  LDC.64 R6, c[0x0][0x3b0] ;  /* 0x0000ec00ff067b82 */ /* 0x001e220000000a00 */
[----:B------:R-:W-:Y:S01]  /*0960*/  VIADD R10, R11, 0xffffffff ;  /* 0xffffffff0b0a7836 */ /* 0x000fe20000000000 */
[----:B------:R-:W2:Y:S01]  /*0970*/  LDCU.64 UR6, c[0x0][0x3a8] ;  /* 0x00007500ff0677ac */ /* 0x000ea20008000a00 */
[----:B------:R-:W-:Y:S01]  /*0980*/  IMAD.MOV R0, RZ, RZ, -R0 ;  /* 0x000000ffff007224 */ /* 0x000fe200078e0a00 */
[----:B------:R-:W3:Y:S04]  /*0990*/  LDCU.64 UR8, c[0x0][0x398] ;  /* 0x00007300ff0877ac */ /* 0x000ee80008000a00 */
[----:B------:R-:W4:Y:S02]  /*09a0*/  LDC.64 R8, c[0x0][0x3a0] ;  /* 0x0000e800ff087b82 */ /* 0x000f240000000a00 */
.L_x_14:
[----:B-1----:R-:W1:Y:S02]  /*09b0*/  LDG.E R11, desc[UR4][R4.64] ;  /* 0x00000004040b7981 */ /* 0x002e64000c1e1900 */
[----:B-1----:R-:W-:Y:S02]  /*09c0*/  IMAD.IADD R15, R11, 0x1, R10 ;  /* 0x000000010b0f7824 */ /* 0x002fe400078e020a */
[----:B------:R-:W5:Y:S02]  /*09d0*/  LDG.E R11, desc[UR4][R2.64] ;  /* 0x00000004020b7981 */ /* 0x000f64000c1e1900 */
[----:B----4-:R-:W-:-:S05]  /*09e0*/  IMAD.WIDE R12, R15, 0x4, R8 ;  /* 0x000000040f0c7825 */ /* 0x010fca00078e0208 */
[----:B------:R-:W5:Y:S01]  /*09f0*/  LDG.E R18, desc[UR4][R12.64] ;  /* 0x000000040c127981 */ /* 0x000f62000c1e1900 */
[----:B------:R-:W-:Y:S01]  /*0a00*/  VIADD R0, R0, 0x1 ;  /* 0x0000000100007836 */ /* 0x000fe20000000000 */
[----:B------:R-:W-:Y:S04]  /*0a10*/  BSSY.RECONVERGENT B0, `(.L_x_12) ;  /* 0x0000015000007945 */ /* 0x000fe80003800200 */
[----:B------:R-:W-:Y:S02]  /*0a20*/  ISETP.NE.AND P0, PT, R0, RZ, PT ;  /* 0x000000ff0000720c */ /* 0x000fe40003f05270 */
[----:B-----5:R-:W-:-:S13]  /*0a30*/  ISETP.GT.AND P1, PT, R11, R18, PT ;  /* 0x000000120b00720c */ /* 0x020fda0003f24270 */
[----:B------:R-:W-:Y:S05]  /*0a40*/  @P1 BRA `(.L_x_13) ;  /* 0x0000000000441947 */ /* 0x000fea0003800000 */
[----:B------:R-:W-:Y:S01]  /*0a50*/  IMAD.SHL.U32 R14, R15, 0x4, RZ ;  /* 0x000000040f0e7824 */ /* 0x000fe200078e00ff */
[----:B------:R-:W-:-:S04]  /*0a60*/  SHF.R.S32.HI R12, RZ, 0x1f, R15 ;  /* 0x0000001fff0c7819 */ /* 0x000fc8000001140f */
[----:B------:R-:W-:Y:S02]  /*0a70*/  SHF.L.U64.HI R11, R15, 0x2, R12 ;  /* 0x000000020f0b7819 */ /* 0x000fe4000001020c */
[----:B---3--:R-:W-:-:S04]  /*0a80*/  IADD3 R16, P1, PT, R14, UR8, RZ ;  /* 0x000000080e107c10 */ /* 0x008fc8000ff3e0ff */
[----:B------:R-:W-:-:S05]  /*0a90*/  IADD3.X R17, PT, PT, R11, UR9, RZ, P1, !PT ;  /* 0x000000090b117c10 */ /* 0x000fca0008ffe4ff */
[----:B------:R-:W0:Y:S01]  /*0aa0*/  LDG.E R13, desc[UR4][R16.64] ;  /* 0x00000004100d7981 */ /* 0x000e22000c1e1900 */
[----:B--2---:R-:W-:-:S04]  /*0ab0*/  IADD3 R14, P1, PT, R14, UR6, RZ ;  /* 0x000000060e0e7c10 */ /* 0x004fc8000ff3e0ff */
[----:B------:R-:W-:-:S05]  /*0ac0*/  IADD3.X R15, PT, PT, R11, UR7, RZ, P1, !PT ;  /* 0x000000070b0f7c10 */ /* 0x000fca0008ffe4ff */
[----:B------:R-:W2:Y:S01]  /*0ad0*/  LDG.E R14, desc[UR4][R14.64] ;  /* 0x000000040e0e7981 */ /* 0x000ea2000c1e1900 */
[----:B0-----:R-:W-:-:S05]  /*0ae0*/  IMAD.WIDE R12, R13, 0x4, R6 ;  /* 0x000000040d0c7825 */ /* 0x001fca00078e0206 */
[----:B------:R-:W3:Y:S01]  /*0af0*/  LDG.E R11, desc[UR4][R12.64] ;  /* 0x000000040c0b7981 */ /* 0x000ee2000c1e1900 */
[----:B--2---:R-:W-:-:S05]  /*0b00*/  IMAD.IADD R20, R18, 0x1, R14 ;  /* 0x0000000112147824 */ /* 0x004fca00078e020e */
[----:B---3--:R-:W-:-:S13]  /*0b10*/  ISETP.GE.AND P1, PT, R20, R11, PT ;  /* 0x0000000b1400720c */ /* 0x008fda0003f26270 */
[----:B------:R-:W0:Y:S01]  /*0b20*/  @!P1 LDC.64 R18, c[0x0][0x3b8] ;  /* 0x0000ee00ff129b82 */ /* 0x000e220000000a00 */
[----:B------:R-:W-:Y:S01]  /*0b30*/  IMAD.MOV.U32 R11, RZ, RZ, 0x1 ;  /* 0x00000001ff0b7424 */ /* 0x000fe200078e00ff */
[----:B------:R1:W-:Y:S04]  /*0b40*/  @!P1 STG.E desc[UR4][R12.64], R20 ;  /* 0x000000140c009986 */ /* 0x0003e8000c101904 */
[----:B0-----:R1:W-:Y:S02]  /*0b50*/  @!P1 STG.E.U8 desc[UR4][R18.64], R11 ;  /* 0x0000000b12009986 */ /* 0x0013e4000c101104 */
.L_x_13:
[----:B--23--:R-:W-:Y:S05]  /*0b60*/  BSYNC.RECONVERGENT B0 ;  /* 0x0000000000007941 */ /* 0x00cfea0003800200 */
.L_x_12:
[----:B------:R-:W-:Y:S01]  /*0b70*/  VIADD R10, R10, 0x1 ;  /* 0x000000010a0a7836 */ /* 0x000fe20000000000 */
[----:B------:R-:W-:Y:S06]  /*0b80*/  @P0 BRA `(.L_x_14) ;  /* 0xfffffffc00880947 */ /* 0x000fec000383ffff */
[----:B------:R-:W-:Y:S05]  /*0b90*/  EXIT ;  /* 0x000000000000794d */ /* 0x000fea0003800000 */
.L_x_15:
[----:B------:R-:W-:-:S00]  /*0ba0*/  BRA `(.L_x_15) ;  /* 0xfffffffc00fc7947 */ /* 0x000fc0000383ffff */
[----:B------:R-:W-:-:S00]  /*0bb0*/  NOP ;  /* 0x0000000000007918 */ /* 0x000fc00000000000 */
        /* <DEDUP_REMOVED lines=12> */
.L_x_17:


//--------------------- .text._Z13processVertexPiS_S_S_S_S_ --------------------------
	.section	.text._Z13processVertexPiS_S_S_S_S_,"ax",@progbits
	.align	128
        .global         _Z13processVertexPiS_S_S_S_S_
        .type           _Z13processVertexPiS_S_S_S_S_,@function
        .size           _Z13processVertexPiS_S_S_S_S_,(.L_x_18 - _Z13processVertexPiS_S_S_S_S_)
        .other          _Z13processVertexPiS_S_S_S_S_,@"STO_CUDA_ENTRY STV_DEFAULT"
_Z13processVertexPiS_S_S_S_S_:
.text._Z13processVertexPiS_S_S_S_S_:
[----:B------:R-:W-:Y:S01]  /*0000*/  LDC R1, c[0x0][0x37c] ;  /* 0x0000df00ff017b82 */ /* 0x000fe20000000800 */
[----:B------:R-:W0:Y:S07]  /*0010*/  S2R R9, SR_TID.X ;  /* 0x0000000000097919 */ /* 0x000e2e0000002100 */
[----:B------:R-:W1:Y:S02]  /*0020*/  S2UR UR4, SR_CTAID.X ;  /* 0x00000000000479c3 */ /* 0x000e640000002500 */
[----:B-1----:R-:W-:-:S06]  /*0030*/  USHF.L.U32 UR4, UR4, 0xa, URZ ;  /* 0x0000000a04047899 */ /* 0x002fcc00080006ff */
[----:B0-----:R-:W-:-:S04]  /*0040*/  LOP3.LUT R9, R9, UR4, RZ, 0xfc, !PT ;  /* 0x0000000409097c12 */ /* 0x001fc8000f8efcff */
[----:B------:R-:W-:-:S13]  /*0050*/  ISETP.GT.AND P0, PT, R9, 0x18fff, PT ;  /* 0x00018fff0900780c */ /* 0x000fda0003f04270 */
[----:B------:R-:W-:Y:S05]  /*0060*/  @P0 EXIT ;  /* 0x000000000000094d */ /* 0x000fea0003800000 */
[----:B------:R-:W0:Y:S01]  /*0070*/  LDC.64 R4, c[0x0][0x390] ;  /* 0x0000e400ff047b82 */ /* 0x000e220000000a00 */
[----:B------:R-:W1:Y:S07]  /*0080*/  LDCU.64 UR4, c[0x0][0x358] ;  /* 0x00006b00ff0477ac */ /* 0x000e6e0008000a00 */
[----:B------:R-:W2:Y:S08]  /*0090*/  LDC.64 R6, c[0x0][0x3a0] ;  /* 0x0000e800ff067b82 */ /* 0x000eb00000000a00 */
[----:B------:R-:W3:Y:S01]  /*00a0*/  LDC.64 R2, c[0x0][0x388] ;  /* 0x0000e200ff027b82 */ /* 0x000ee20000000a00 */
[----:B0-----:R-:W-:-:S05]  /*00b0*/  IMAD.WIDE R4, R9, 0x4, R4 ;  /* 0x0000000409047825 */ /* 0x001fca00078e0204 */
[----:B-1----:R-:W4:Y:S04]  /*00c0*/  LDG.E R0, desc[UR4][R4.64] ;  /* 0x0000000404007981 */ /* 0x002f28000c1e1900 */
[----:B--2---:R-:W4:Y:S01]  /*00d0*/  LDG.E R7, desc[UR4][R6.64] ;  /* 0x0000000406077981 */ /* 0x004f22000c1e1900 */
[----:B---3--:R-:W-:Y:S01]  /*00e0*/  IMAD.WIDE R2, R9, 0x4, R2 ;  /* 0x0000000409027825 */ /* 0x008fe200078e0202 */
[----:B----4-:R-:W-:-:S13]  /*00f0*/  ISETP.GT.AND P0, PT, R7, R0, PT ;  /* 0x000000000700720c */ /* 0x010fda0003f04270 */
[----:B------:R-:W-:Y:S05]  /*0100*/  @P0 EXIT ;  /* 0x000000000000094d */ /* 0x000fea0003800000 */
[----:B------:R-:W2:Y:S01]  /*0110*/  LDG.E R11, desc[UR4][R2.64] ;  /* 0x00000004020b7981 */ /* 0x000ea2000c1e1900 */
[----:B------:R-:W0:Y:S08]  /*0120*/  LDC.64 R4, c[0x0][0x398] ;  /* 0x0000e600ff047b82 */ /* 0x000e300000000a00 */
[----:B------:R-:W2:Y:S01]  /*0130*/  LDC.64 R6, c[0x0][0x3a0] ;  /* 0x0000e800ff067b82 */ /* 0x000ea20000000a00 */
[----:B0-----:R-:W-:-:S06]  /*0140*/  IMAD.WIDE R4, R9, 0x4, R4 ;  /* 0x0000000409047825 */ /* 0x001fcc00078e0204 */
[----:B------:R-:W3:Y:S01]  /*0150*/  LDG.E R5, desc[UR4][R4.64] ;  /* 0x0000000404057981 */ /* 0x000ee2000c1e1900 */
[----:B--2---:R-:W-:-:S05]  /*0160*/  IMAD.WIDE R6, R11, 0x4, R6 ;  /* 0x000000040b067825 */ /* 0x004fca00078e0206 */
[----:B------:R-:W2:Y:S01]  /*0170*/  LDG.E R8, desc[UR4][R6.64] ;  /* 0x0000000406087981 */ /* 0x000ea2000c1e1900 */
[----:B---3--:R-:W-:-:S04]  /*0180*/  IADD3 R9, PT, PT, R0, R5, RZ ;  /* 0x0000000500097210 */ /* 0x008fc80007ffe0ff */
[----:B--2---:R-:W-:-:S13]  /*0190*/  ISETP.GE.AND P0, PT, R9, R8, PT ;  /* 0x000000080900720c */ /* 0x004fda0003f06270 */
[----:B------:R-:W-:Y:S05]  /*01a0*/  @P0 EXIT ;  /* 0x000000000000094d */ /* 0x000fea0003800000 */
[----:B------:R-:W0:Y:S01]  /*01b0*/  LDC.64 R2, c[0x0][0x3a8] ;  /* 0x0000ea00ff027b82 */ /* 0x000e220000000a00 */
[----:B------:R-:W-:Y:S01]  /*01c0*/  HFMA2 R5, -RZ, RZ, 0, 5.9604644775390625e-08 ;  /* 0x00000001ff057431 */ /* 0x000fe200000001ff */
[----:B------:R-:W-:Y:S01]  /*01d0*/  STG.E desc[UR4][R6.64], R9 ;  /* 0x0000000906007986 */ /* 0x000fe2000c101904 */
[----:B0-----:R-:W-:-:S05]  /*01e0*/  IMAD.WIDE R2, R11, 0x4, R2 ;  /* 0x000000040b027825 */ /* 0x001fca00078e0202 */
[----:B------:R-:W-:Y:S01]  /*01f0*/  STG.E desc[UR4][R2.64], R5 ;  /* 0x0000000502007986 */ /* 0x000fe2000c101904 */
[----:B------:R-:W-:Y:S05]  /*0200*/  EXIT ;  /* 0x000000000000794d */ /* 0x000fea0003800000 */
.L_x_16:
        /* <DEDUP_REMOVED lines=15> */
.L_x_18:


//--------------------- .nv.shared.reserved.0     --------------------------
	.section	.nv.shared.reserved.0,"aw",@nobits
	.weak		__nv_reservedSMEM_offset_0_alias
	.size		__nv_reservedSMEM_offset_0_alias, 0, 64
	.other		__nv_reservedSMEM_offset_0_alias,@"STO_CUDA_RESERVED_SHARED STV_DEFAULT"
__nv_reservedSMEM_offset_0_alias:
	.zero		0
	.zero		64


//--------------------- .nv.constant0._Z15processVerticesiiiPiS_S_S_S_PbS_ --------------------------
	.section	.nv.constant0._Z15processVerticesiiiPiS_S_S_S_PbS_,"a",@progbits
	.sectionflags	@""
	.align	4
.nv.constant0._Z15processVerticesiiiPiS_S_S_S_PbS_:
	.zero		968


//--------------------- .nv.constant0._Z13processVertexPiS_S_S_S_S_ --------------------------
	.section	.nv.constant0._Z13processVertexPiS_S_S_S_S_,"a",@progbits
	.sectionflags	@""
	.align	4
.nv.constant0._Z13processVertexPiS_S_S_S_S_:
	.zero		944


//--------------------- SYMBOLS --------------------------

	.type		.nv.reservedSmem.offset0,@object
	.size		.nv.reservedSmem.offset0,0x4
